//
// Generated by NVIDIA NVVM Compiler
//
// Compiler Build ID: CL-36424714
// Cuda compilation tools, release 13.0, V13.0.88
// Based on NVVM 20.0.0
//

.version 9.0
.target sm_100
.address_size 64


.entry _Z13linear_kernelPKfS0_S0_Pfiii(
	.param .u64 .ptr .align 1 _Z13linear_kernelPKfS0_S0_Pfiii_param_0,
	.param .u64 .ptr .align 1 _Z13linear_kernelPKfS0_S0_Pfiii_param_1,
	.param .u64 .ptr .align 1 _Z13linear_kernelPKfS0_S0_Pfiii_param_2,
	.param .u64 .ptr .align 1 _Z13linear_kernelPKfS0_S0_Pfiii_param_3,
	.param .u32 _Z13linear_kernelPKfS0_S0_Pfiii_param_4,
	.param .u32 _Z13linear_kernelPKfS0_S0_Pfiii_param_5,
	.param .u32 _Z13linear_kernelPKfS0_S0_Pfiii_param_6
)
{
	.reg .pred 	%p<14>;
	.reg .b32 	%r<29>;
	.reg .b32 	%f<72>;
	.reg .b64 	%rd<53>;

	ld.param.u64 	%rd15, [_Z13linear_kernelPKfS0_S0_Pfiii_param_0];
	ld.param.u64 	%rd16, [_Z13linear_kernelPKfS0_S0_Pfiii_param_1];
	ld.param.u64 	%rd13, [_Z13linear_kernelPKfS0_S0_Pfiii_param_2];
	ld.param.u64 	%rd14, [_Z13linear_kernelPKfS0_S0_Pfiii_param_3];
	ld.param.u32 	%r16, [_Z13linear_kernelPKfS0_S0_Pfiii_param_4];
	ld.param.u32 	%r14, [_Z13linear_kernelPKfS0_S0_Pfiii_param_5];
	ld.param.u32 	%r15, [_Z13linear_kernelPKfS0_S0_Pfiii_param_6];
	cvta.to.global.u64 	%rd1, %rd16;
	cvta.to.global.u64 	%rd2, %rd15;
	mov.u32 	%r17, %ctaid.x;
	mov.u32 	%r18, %ntid.x;
	mov.u32 	%r19, %tid.x;
	mad.lo.s32 	%r1, %r17, %r18, %r19;
	mov.u32 	%r20, %ctaid.y;
	mov.u32 	%r21, %ntid.y;
	mov.u32 	%r22, %tid.y;
	mad.lo.s32 	%r2, %r20, %r21, %r22;
	setp.ge.s32 	%p1, %r2, %r16;
	setp.ge.s32 	%p2, %r1, %r15;
	or.pred  	%p3, %p1, %p2;
	@%p3 bra 	$L__BB0_16;
	cvt.u64.u32 	%rd3, %r2;
	cvt.s64.s32 	%rd17, %r14;
	mul.lo.s64 	%rd4, %rd17, %rd3;
	cvt.s64.s32 	%rd5, %r1;
	mul.wide.s32 	%rd6, %r14, %r1;
	setp.lt.s32 	%p4, %r14, 1;
	mov.f32 	%f70, 0f00000000;
	@%p4 bra 	$L__BB0_13;
	and.b32  	%r3, %r14, 7;
	setp.lt.u32 	%p5, %r14, 8;
	mov.f32 	%f70, 0f00000000;
	mov.b32 	%r27, 0;
	@%p5 bra 	$L__BB0_5;
	and.b32  	%r27, %r14, 2147483640;
	neg.s32 	%r25, %r27;
	shl.b64 	%rd18, %rd4, 2;
	add.s64 	%rd19, %rd18, %rd2;
	add.s64 	%rd52, %rd19, 16;
	shl.b64 	%rd20, %rd6, 2;
	add.s64 	%rd21, %rd20, %rd1;
	add.s64 	%rd51, %rd21, 16;
	mov.f32 	%f70, 0f00000000;
$L__BB0_4:
	.pragma "nounroll";
	ld.global.nc.f32 	%f19, [%rd52+-16];
	ld.global.nc.f32 	%f20, [%rd51+-16];
	fma.rn.f32 	%f21, %f19, %f20, %f70;
	ld.global.nc.f32 	%f22, [%rd52+-12];
	ld.global.nc.f32 	%f23, [%rd51+-12];
	fma.rn.f32 	%f24, %f22, %f23, %f21;
	ld.global.nc.f32 	%f25, [%rd52+-8];
	ld.global.nc.f32 	%f26, [%rd51+-8];
	fma.rn.f32 	%f27, %f25, %f26, %f24;
	ld.global.nc.f32 	%f28, [%rd52+-4];
	ld.global.nc.f32 	%f29, [%rd51+-4];
	fma.rn.f32 	%f30, %f28, %f29, %f27;
	ld.global.nc.f32 	%f31, [%rd52];
	ld.global.nc.f32 	%f32, [%rd51];
	fma.rn.f32 	%f33, %f31, %f32, %f30;
	ld.global.nc.f32 	%f34, [%rd52+4];
	ld.global.nc.f32 	%f35, [%rd51+4];
	fma.rn.f32 	%f36, %f34, %f35, %f33;
	ld.global.nc.f32 	%f37, [%rd52+8];
	ld.global.nc.f32 	%f38, [%rd51+8];
	fma.rn.f32 	%f39, %f37, %f38, %f36;
	ld.global.nc.f32 	%f40, [%rd52+12];
	ld.global.nc.f32 	%f41, [%rd51+12];
	fma.rn.f32 	%f70, %f40, %f41, %f39;
	add.s32 	%r25, %r25, 8;
	add.s64 	%rd52, %rd52, 32;
	add.s64 	%rd51, %rd51, 32;
	setp.ne.s32 	%p6, %r25, 0;
	@%p6 bra 	$L__BB0_4;
$L__BB0_5:
	setp.eq.s32 	%p7, %r3, 0;
	@%p7 bra 	$L__BB0_13;
	and.b32  	%r9, %r14, 3;
	setp.lt.u32 	%p8, %r3, 4;
	@%p8 bra 	$L__BB0_8;
	cvt.u64.u32 	%rd22, %r27;
	add.s64 	%rd23, %rd4, %rd22;
	shl.b64 	%rd24, %rd23, 2;
	add.s64 	%rd25, %rd2, %rd24;
	ld.global.nc.f32 	%f43, [%rd25];
	add.s64 	%rd26, %rd6, %rd22;
	shl.b64 	%rd27, %rd26, 2;
	add.s64 	%rd28, %rd1, %rd27;
	ld.global.nc.f32 	%f44, [%rd28];
	fma.rn.f32 	%f45, %f43, %f44, %f70;
	ld.global.nc.f32 	%f46, [%rd25+4];
	ld.global.nc.f32 	%f47, [%rd28+4];
	fma.rn.f32 	%f48, %f46, %f47, %f45;
	ld.global.nc.f32 	%f49, [%rd25+8];
	ld.global.nc.f32 	%f50, [%rd28+8];
	fma.rn.f32 	%f51, %f49, %f50, %f48;
	ld.global.nc.f32 	%f52, [%rd25+12];
	ld.global.nc.f32 	%f53, [%rd28+12];
	fma.rn.f32 	%f70, %f52, %f53, %f51;
	add.s32 	%r27, %r27, 4;
$L__BB0_8:
	setp.eq.s32 	%p9, %r9, 0;
	@%p9 bra 	$L__BB0_13;
	setp.eq.s32 	%p10, %r9, 1;
	@%p10 bra 	$L__BB0_11;
	cvt.u64.u32 	%rd29, %r27;
	add.s64 	%rd30, %rd4, %rd29;
	shl.b64 	%rd31, %rd30, 2;
	add.s64 	%rd32, %rd2, %rd31;
	ld.global.nc.f32 	%f55, [%rd32];
	add.s64 	%rd33, %rd6, %rd29;
	shl.b64 	%rd34, %rd33, 2;
	add.s64 	%rd35, %rd1, %rd34;
	ld.global.nc.f32 	%f56, [%rd35];
	fma.rn.f32 	%f57, %f55, %f56, %f70;
	ld.global.nc.f32 	%f58, [%rd32+4];
	ld.global.nc.f32 	%f59, [%rd35+4];
	fma.rn.f32 	%f70, %f58, %f59, %f57;
	add.s32 	%r27, %r27, 2;
$L__BB0_11:
	and.b32  	%r24, %r14, 1;
	setp.eq.b32 	%p11, %r24, 1;
	not.pred 	%p12, %p11;
	@%p12 bra 	$L__BB0_13;
	cvt.u64.u32 	%rd36, %r27;
	add.s64 	%rd37, %rd4, %rd36;
	shl.b64 	%rd38, %rd37, 2;
	add.s64 	%rd39, %rd2, %rd38;
	ld.global.nc.f32 	%f60, [%rd39];
	add.s64 	%rd40, %rd6, %rd36;
	shl.b64 	%rd41, %rd40, 2;
	add.s64 	%rd42, %rd1, %rd41;
	ld.global.nc.f32 	%f61, [%rd42];
	fma.rn.f32 	%f70, %f60, %f61, %f70;
$L__BB0_13:
	setp.eq.s64 	%p13, %rd13, 0;
	@%p13 bra 	$L__BB0_15;
	cvta.to.global.u64 	%rd43, %rd13;
	shl.b64 	%rd44, %rd5, 2;
	add.s64 	%rd45, %rd43, %rd44;
	ld.global.nc.f32 	%f62, [%rd45];
	add.f32 	%f70, %f70, %f62;
$L__BB0_15:
	cvt.s64.s32 	%rd46, %r15;
	mad.lo.s64 	%rd47, %rd46, %rd3, %rd5;
	cvta.to.global.u64 	%rd48, %rd14;
	shl.b64 	%rd49, %rd47, 2;
	add.s64 	%rd50, %rd48, %rd49;
	st.global.f32 	[%rd50], %f70;
$L__BB0_16:
	ret;

}


// ===== COMPILED SASS (sm_100) =====

	.target	sm_100

	.elftype	@"ET_EXEC"


//--------------------- .note.nv.tkinfo           --------------------------
	.section	.note.nv.tkinfo,"",@"SHT_NOTE"
	.sectionflags	@"SHF_NOTE_NV_TKINFO"
	.tkinfo
        /*0018*/ 	.word	0x00000002
        /*0030*/ 	.string	""
        /*0030*/ 	.string	"ptxas"
        /*0030*/ 	.string	"Cuda compilation tools, release 13.0, V13.0.88"
        /*0030*/ 	.string	"Build cuda_13.0.r13.0/compiler.36424714_0"
        /*0030*/ 	.string	"-arch sm_100 -m 64 "



//--------------------- .note.nv.cuinfo           --------------------------
	.section	.note.nv.cuinfo,"",@"SHT_NOTE"
	.sectionflags	@"SHF_NOTE_NV_CUINFO"
        /*0018*/ 	.short	0x0002
        /*001a*/ 	.short	0x0064
        /*001c*/ 	.short	0x0082
	.zero		2


//--------------------- .nv.info                  --------------------------
	.section	.nv.info,"",@"SHT_CUDA_INFO"
	.align	4


	//----- nvinfo : EIATTR_REGCOUNT
	.align		4
        /*0000*/ 	.byte	0x04, 0x2f
        /*0002*/ 	.short	(.L_1 - .L_0)
	.align		4
.L_0:
        /*0004*/ 	.word	index@(_Z13linear_kernelPKfS0_S0_Pfiii)
        /*0008*/ 	.word	0x0000001e


	//----- nvinfo : EIATTR_FRAME_SIZE
	.align		4
.L_1:
        /*000c*/ 	.byte	0x04, 0x11
        /*000e*/ 	.short	(.L_3 - .L_2)
	.align		4
.L_2:
        /*0010*/ 	.word	index@(_Z13linear_kernelPKfS0_S0_Pfiii)
        /*0014*/ 	.word	0x00000000


	//----- nvinfo : EIATTR_MIN_STACK_SIZE
	.align		4
.L_3:
        /*0018*/ 	.byte	0x04, 0x12
        /*001a*/ 	.short	(.L_5 - .L_4)
	.align		4
.L_4:
        /*001c*/ 	.word	index@(_Z13linear_kernelPKfS0_S0_Pfiii)
        /*0020*/ 	.word	0x00000000
.L_5:


//--------------------- .nv.compat                --------------------------
	.section	.nv.compat,"",@"SHT_CUDA_COMPAT_INFO"
	.align	4
        /*0000*/ 	.byte	0x02, 0x09, 0x00, 0x00, 0x02, 0x02, 0x01, 0x00, 0x02, 0x05, 0x05, 0x00, 0x03, 0x07, 0x01, 0x01
        /*0010*/ 	.byte	0x02, 0x03, 0x00, 0x00, 0x02, 0x06, 0x01, 0x00, 0x04, 0x0b, 0x08, 0x00, 0x09, 0x00, 0x00, 0x00
        /*0020*/ 	.byte	0x00, 0x00, 0x00, 0x00


//--------------------- .nv.info._Z13linear_kernelPKfS0_S0_Pfiii --------------------------
	.section	.nv.info._Z13linear_kernelPKfS0_S0_Pfiii,"",@"SHT_CUDA_INFO"
	.sectionflags	@""
	.align	4


	//----- nvinfo : EIATTR_CUDA_API_VERSION
	.align		4
        /*0000*/ 	.byte	0x04, 0x37
        /*0002*/ 	.short	(.L_7 - .L_6)
.L_6:
        /*0004*/ 	.word	0x00000082


	//----- nvinfo : EIATTR_KPARAM_INFO
	.align		4
.L_7:
        /*0008*/ 	.byte	0x04, 0x17
        /*000a*/ 	.short	(.L_9 - .L_8)
.L_8:
        /*000c*/ 	.word	0x00000000
        /*0010*/ 	.short	0x0006
        /*0012*/ 	.short	0x0028
        /*0014*/ 	.byte	0x00, 0xf0, 0x11, 0x00


	//----- nvinfo : EIATTR_KPARAM_INFO
	.align		4
.L_9:
        /*0018*/ 	.byte	0x04, 0x17
        /*001a*/ 	.short	(.L_11 - .L_10)
.L_10:
        /*001c*/ 	.word	0x00000000
        /*0020*/ 	.short	0x0005
        /*0022*/ 	.short	0x0024
        /*0024*/ 	.byte	0x00, 0xf0, 0x11, 0x00


	//----- nvinfo : EIATTR_KPARAM_INFO
	.align		4
.L_11:
        /*0028*/ 	.byte	0x04, 0x17
        /*002a*/ 	.short	(.L_13 - .L_12)
.L_12:
        /*002c*/ 	.word	0x00000000
        /*0030*/ 	.short	0x0004
        /*0032*/ 	.short	0x0020
        /*0034*/ 	.byte	0x00, 0xf0, 0x11, 0x00


	//----- nvinfo : EIATTR_KPARAM_INFO
	.align		4
.L_13:
        /*0038*/ 	.byte	0x04, 0x17
        /*003a*/ 	.short	(.L_15 - .L_14)
.L_14:
        /*003c*/ 	.word	0x00000000
        /*0040*/ 	.short	0x0003
        /*0042*/ 	.short	0x0018
        /*0044*/ 	.byte	0x00, 0xf5, 0x21, 0x00


	//----- nvinfo : EIATTR_KPARAM_INFO
	.align		4
.L_15:
        /*0048*/ 	.byte	0x04, 0x17
        /*004a*/ 	.short	(.L_17 - .L_16)
.L_16:
        /*004c*/ 	.word	0x00000000
        /*0050*/ 	.short	0x0002
        /*0052*/ 	.short	0x0010
        /*0054*/ 	.byte	0x00, 0xf5, 0x21, 0x00


	//----- nvinfo : EIATTR_KPARAM_INFO
	.align		4
.L_17:
        /*0058*/ 	.byte	0x04, 0x17
        /*005a*/ 	.short	(.L_19 - .L_18)
.L_18:
        /*005c*/ 	.word	0x00000000
        /*0060*/ 	.short	0x0001
        /*0062*/ 	.short	0x0008
        /*0064*/ 	.byte	0x00, 0xf5, 0x21, 0x00


	//----- nvinfo : EIATTR_KPARAM_INFO
	.align		4
.L_19:
        /*0068*/ 	.byte	0x04, 0x17
        /*006a*/ 	.short	(.L_21 - .L_20)
.L_20:
        /*006c*/ 	.word	0x00000000
        /*0070*/ 	.short	0x0000
        /*0072*/ 	.short	0x0000
        /*0074*/ 	.byte	0x00, 0xf5, 0x21, 0x00


	//----- nvinfo : EIATTR_SPARSE_MMA_MASK
	.align		4
.L_21:
        /*0078*/ 	.byte	0x03, 0x50
        /*007a*/ 	.short	0x0000


	//----- nvinfo : EIATTR_MAXREG_COUNT
	.align		4
        /*007c*/ 	.byte	0x03, 0x1b
        /*007e*/ 	.short	0x00ff


	//----- nvinfo : EIATTR_MERCURY_ISA_VERSION
	.align		4
        /*0080*/ 	.byte	0x03, 0x5f
        /*0082*/ 	.short	0x0101


	//----- nvinfo : EIATTR_VRC_CTA_INIT_COUNT
	.align		4
        /*0084*/ 	.byte	0x02, 0x4a
	.zero		1
	.zero		1


	//----- nvinfo : EIATTR_EXIT_INSTR_OFFSETS
	.align		4
        /*0088*/ 	.byte	0x04, 0x1c
        /*008a*/ 	.short	(.L_23 - .L_22)


	//   ....[0]....
.L_22:
        /*008c*/ 	.word	0x000000d0


	//   ....[1]....
        /*0090*/ 	.word	0x00000990


	//----- nvinfo : EIATTR_CBANK_PARAM_SIZE
	.align		4
.L_23:
        /*0094*/ 	.byte	0x03, 0x19
        /*0096*/ 	.short	0x002c


	//----- nvinfo : EIATTR_PARAM_CBANK
	.align		4
        /*0098*/ 	.byte	0x04, 0x0a
        /*009a*/ 	.short	(.L_25 - .L_24)
	.align		4
.L_24:
        /*009c*/ 	.word	index@(.nv.constant0._Z13linear_kernelPKfS0_S0_Pfiii)
        /*00a0*/ 	.short	0x0380
        /*00a2*/ 	.short	0x002c


	//----- nvinfo : EIATTR_SW_WAR
	.align		4
.L_25:
        /*00a4*/ 	.byte	0x04, 0x36
        /*00a6*/ 	.short	(.L_27 - .L_26)
.L_26:
        /*00a8*/ 	.word	0x00000008
.L_27:


//--------------------- .nv.callgraph             --------------------------
	.section	.nv.callgraph,"",@"SHT_CUDA_CALLGRAPH"
	.align	4
	.sectionentsize	8
	.align		4
        /*0000*/ 	.word	0x00000000
	.align		4
        /*0004*/ 	.word	0xffffffff
	.align		4
        /*0008*/ 	.word	0x00000000
	.align		4
        /*000c*/ 	.word	0xfffffffe
	.align		4
        /*0010*/ 	.word	0x00000000
	.align		4
        /*0014*/ 	.word	0xfffffffd
	.align		4
        /*0018*/ 	.word	0x00000000
	.align		4
        /*001c*/ 	.word	0xfffffffc


//--------------------- .text._Z13linear_kernelPKfS0_S0_Pfiii --------------------------
	.section	.text._Z13linear_kernelPKfS0_S0_Pfiii,"ax",@progbits
	.align	128
.text._Z13linear_kernelPKfS0_S0_Pfiii:
        .type           _Z13linear_kernelPKfS0_S0_Pfiii,@function
        .size           _Z13linear_kernelPKfS0_S0_Pfiii,(.L_x_5 - _Z13linear_kernelPKfS0_S0_Pfiii)
        .other          _Z13linear_kernelPKfS0_S0_Pfiii,@"STO_CUDA_ENTRY STV_DEFAULT"
_Z13linear_kernelPKfS0_S0_Pfiii:
[----:B------:R-:W-:Y:S01]  /*0000*/  LDC R1, c[0x0][0x37c] ;  /* 0x0000df00ff017b82 */ /* 0x000fe20000000800 */
[----:B------:R-:W0:Y:S07]  /*0010*/  S2R R3, SR_TID.X ;  /* 0x0000000000037919 */ /* 0x000e2e0000002100 */
[----:B------:R-:W0:Y:S01]  /*0020*/  S2UR UR4, SR_CTAID.X ;  /* 0x00000000000479c3 */ /* 0x000e220000002500 */
[----:B------:R-:W1:Y:S01]  /*0030*/  LDCU UR7, c[0x0][0x3a8] ;  /* 0x00007500ff0777ac */ /* 0x000e620008000800 */
[----:B------:R-:W2:Y:S01]  /*0040*/  S2R R0, SR_TID.Y ;  /* 0x0000000000007919 */ /* 0x000ea20000002200 */
[----:B------:R-:W3:Y:S05]  /*0050*/  LDCU UR6, c[0x0][0x3a0] ;  /* 0x00007400ff0677ac */ /* 0x000eea0008000800 */
[----:B------:R-:W0:Y:S08]  /*0060*/  LDC R2, c[0x0][0x360] ;  /* 0x0000d800ff027b82 */ /* 0x000e300000000800 */
[----:B------:R-:W2:Y:S08]  /*0070*/  S2UR UR5, SR_CTAID.Y ;  /* 0x00000000000579c3 */ /* 0x000eb00000002600 */
[----:B------:R-:W2:Y:S01]  /*0080*/  LDC R13, c[0x0][0x364] ;  /* 0x0000d900ff0d7b82 */ /* 0x000ea20000000800 */
[----:B0-----:R-:W-:-:S05]  /*0090*/  IMAD R2, R2, UR4, R3 ;  /* 0x0000000402027c24 */ /* 0x001fca000f8e0203 */
[----:B-1----:R-:W-:Y:S01]  /*00a0*/  ISETP.GE.AND P0, PT, R2, UR7, PT ;  /* 0x0000000702007c0c */ /* 0x002fe2000bf06270 */
[----:B--2---:R-:W-:-:S05]  /*00b0*/  IMAD R13, R13, UR5, R0 ;  /* 0x000000050d0d7c24 */ /* 0x004fca000f8e0200 */
[----:B---3--:R-:W-:-:S13]  /*00c0*/  ISETP.GE.OR P0, PT, R13, UR6, P0 ;  /* 0x000000060d007c0c */ /* 0x008fda0008706670 */
[----:B------:R-:W-:Y:S05]  /*00d0*/  @P0 EXIT ;  /* 0x000000000000094d */ /* 0x000fea0003800000 */
[----:B------:R-:W0:Y:S01]  /*00e0*/  LDC R0, c[0x0][0x3a4] ;  /* 0x0000e900ff007b82 */ /* 0x000e220000000800 */
[----:B------:R-:W1:Y:S01]  /*00f0*/  LDCU.64 UR4, c[0x0][0x358] ;  /* 0x00006b00ff0477ac */ /* 0x000e620008000a00 */
[----:B------:R-:W-:Y:S01]  /*0100*/  SHF.R.S32.HI R3, RZ, 0x1f, R2 ;  /* 0x0000001fff037819 */ /* 0x000fe20000011402 */
[----:B------:R-:W-:Y:S01]  /*0110*/  IMAD.MOV.U32 R12, RZ, RZ, RZ ;  /* 0x000000ffff0c7224 */ /* 0x000fe200078e00ff */
[----:B0-----:R-:W-:-:S13]  /*0120*/  ISETP.GE.AND P0, PT, R0, 0x1, PT ;  /* 0x000000010000780c */ /* 0x001fda0003f06270 */
[----:B-1----:R-:W-:Y:S05]  /*0130*/  @!P0 BRA `(.L_x_0) ;  /* 0x0000000400d88947 */ /* 0x002fea0003800000 */
[C---:B------:R-:W-:Y:S01]  /*0140*/  ISETP.GE.U32.AND P1, PT, R0.reuse, 0x8, PT ;  /* 0x000000080000780c */ /* 0x040fe20003f26070 */
[-C--:B------:R-:W-:Y:S01]  /*0150*/  IMAD.WIDE.U32 R6, R13, R0.reuse, RZ ;  /* 0x000000000d067225 */ /* 0x080fe200078e00ff */
[----:B------:R-:W-:Y:S02]  /*0160*/  SHF.R.S32.HI R4, RZ, 0x1f, R0 ;  /* 0x0000001fff047819 */ /* 0x000fe40000011400 */
[----:B------:R-:W-:Y:S01]  /*0170*/  LOP3.LUT R22, R0, 0x7, RZ, 0xc0, !PT ;  /* 0x0000000700167812 */ /* 0x000fe200078ec0ff */
[----:B------:R-:W-:Y:S02]  /*0180*/  IMAD.MOV.U32 R12, RZ, RZ, RZ ;  /* 0x000000ffff0c7224 */ /* 0x000fe400078e00ff */
[----:B------:R-:W-:Y:S01]  /*0190*/  IMAD R17, R4, R13, RZ ;  /* 0x0000000d04117224 */ /* 0x000fe200078e02ff */
[----:B------:R-:W-:Y:S01]  /*01a0*/  ISETP.NE.AND P0, PT, R22, RZ, PT ;  /* 0x000000ff1600720c */ /* 0x000fe20003f05270 */
[----:B------:R-:W-:Y:S02]  /*01b0*/  IMAD.MOV.U32 R15, RZ, RZ, RZ ;  /* 0x000000ffff0f7224 */ /* 0x000fe400078e00ff */
[----:B------:R-:W-:-:S04]  /*01c0*/  IMAD.WIDE R4, R2, R0, RZ ;  /* 0x0000000002047225 */ /* 0x000fc800078e02ff */
[----:B------:R-:W-:Y:S01]  /*01d0*/  IMAD.IADD R17, R7, 0x1, R17 ;  /* 0x0000000107117824 */ /* 0x000fe200078e0211 */
[----:B------:R-:W-:Y:S06]  /*01e0*/  @!P1 BRA `(.L_x_1) ;  /* 0x0000000000b89947 */ /* 0x000fec0003800000 */
[----:B------:R-:W0:Y:S01]  /*01f0*/  LDCU.128 UR8, c[0x0][0x380] ;  /* 0x00007000ff0877ac */ /* 0x000e220008000c00 */
[----:B------:R-:W-:Y:S01]  /*0200*/  LOP3.LUT R15, R0, 0x7ffffff8, RZ, 0xc0, !PT ;  /* 0x7ffffff8000f7812 */ /* 0x000fe200078ec0ff */
[----:B------:R-:W-:-:S04]  /*0210*/  IMAD.MOV.U32 R12, RZ, RZ, RZ ;  /* 0x000000ffff0c7224 */ /* 0x000fc800078e00ff */
[----:B------:R-:W-:Y:S01]  /*0220*/  IMAD.MOV R14, RZ, RZ, -R15 ;  /* 0x000000ffff0e7224 */ /* 0x000fe200078e0a0f */
[----:B0-----:R-:W-:Y:S02]  /*0230*/  LEA R20, P1, R6, UR8, 0x2 ;  /* 0x0000000806147c11 */ /* 0x001fe4000f8210ff */
[----:B------:R-:W-:Y:S02]  /*0240*/  LEA R21, P3, R4, UR10, 0x2 ;  /* 0x0000000a04157c11 */ /* 0x000fe4000f8610ff */
[----:B------:R-:W-:Y:S02]  /*0250*/  IADD3 R20, P2, PT, R20, 0x10, RZ ;  /* 0x0000001014147810 */ /* 0x000fe40007f5e0ff */
[----:B------:R-:W-:Y:S02]  /*0260*/  IADD3 R21, P4, PT, R21, 0x10, RZ ;  /* 0x0000001015157810 */ /* 0x000fe40007f9e0ff */
[----:B------:R-:W-:Y:S02]  /*0270*/  LEA.HI.X R9, R6, UR9, R17, 0x2, P1 ;  /* 0x0000000906097c11 */ /* 0x000fe400088f1411 */
[----:B------:R-:W-:-:S03]  /*0280*/  LEA.HI.X R18, R4, UR11, R5, 0x2, P3 ;  /* 0x0000000b04127c11 */ /* 0x000fc600098f1405 */
[----:B------:R-:W-:Y:S02]  /*0290*/  IMAD.X R9, RZ, RZ, R9, P2 ;  /* 0x000000ffff097224 */ /* 0x000fe400010e0609 */
[----:B------:R-:W-:-:S07]  /*02a0*/  IMAD.X R18, RZ, RZ, R18, P4 ;  /* 0x000000ffff127224 */ /* 0x000fce00020e0612 */
.L_x_2:
[----:B------:R-:W-:Y:S02]  /*02b0*/  IMAD.MOV.U32 R8, RZ, RZ, R20 ;  /* 0x000000ffff087224 */ /* 0x000fe400078e0014 */
[----:B------:R-:W-:Y:S02]  /*02c0*/  IMAD.MOV.U32 R10, RZ, RZ, R21 ;  /* 0x000000ffff0a7224 */ /* 0x000fe400078e0015 */
[----:B------:R-:W-:Y:S01]  /*02d0*/  IMAD.MOV.U32 R11, RZ, RZ, R18 ;  /* 0x000000ffff0b7224 */ /* 0x000fe200078e0012 */
[----:B------:R-:W2:Y:S04]  /*02e0*/  LDG.E.CONSTANT R21, desc[UR4][R8.64+-0x10] ;  /* 0xfffff00408157981 */ /* 0x000ea8000c1e9900 */
[----:B------:R-:W2:Y:S04]  /*02f0*/  LDG.E.CONSTANT R20, desc[UR4][R10.64+-0x10] ;  /* 0xfffff0040a147981 */ /* 0x000ea8000c1e9900 */
[----:B------:R-:W3:Y:S04]  /*0300*/  LDG.E.CONSTANT R25, desc[UR4][R8.64+-0xc] ;  /* 0xfffff40408197981 */ /* 0x000ee8000c1e9900 */
[----:B------:R-:W3:Y:S04]  /*0310*/  LDG.E.CONSTANT R24, desc[UR4][R10.64+-0xc] ;  /* 0xfffff4040a187981 */ /* 0x000ee8000c1e9900 */
[----:B------:R-:W4:Y:S04]  /*0320*/  LDG.E.CONSTANT R18, desc[UR4][R8.64+-0x8] ;  /* 0xfffff80408127981 */ /* 0x000f28000c1e9900 */
[----:B------:R-:W4:Y:S04]  /*0330*/  LDG.E.CONSTANT R23, desc[UR4][R10.64+-0x8] ;  /* 0xfffff8040a177981 */ /* 0x000f28000c1e9900 */
[----:B------:R-:W5:Y:S04]  /*0340*/  LDG.E.CONSTANT R16, desc[UR4][R8.64+-0x4] ;  /* 0xfffffc0408107981 */ /* 0x000f68000c1e9900 */
[----:B------:R-:W5:Y:S01]  /*0350*/  LDG.E.CONSTANT R19, desc[UR4][R10.64+-0x4] ;  /* 0xfffffc040a137981 */ /* 0x000f62000c1e9900 */
[----:B--2---:R-:W-:-:S03]  /*0360*/  FFMA R20, R21, R20, R12 ;  /* 0x0000001415147223 */ /* 0x004fc6000000000c */
[----:B------:R-:W2:Y:S04]  /*0370*/  LDG.E.CONSTANT R12, desc[UR4][R8.64] ;  /* 0x00000004080c7981 */ /* 0x000ea8000c1e9900 */
[----:B------:R-:W2:Y:S01]  /*0380*/  LDG.E.CONSTANT R21, desc[UR4][R10.64] ;  /* 0x000000040a157981 */ /* 0x000ea2000c1e9900 */
[----:B---3--:R-:W-:-:S03]  /*0390*/  FFMA R27, R25, R24, R20 ;  /* 0x00000018191b7223 */ /* 0x008fc60000000014 */
[----:B------:R-:W3:Y:S04]  /*03a0*/  LDG.E.CONSTANT R20, desc[UR4][R8.64+0x4] ;  /* 0x0000040408147981 */ /* 0x000ee8000c1e9900 */
[----:B------:R-:W3:Y:S01]  /*03b0*/  LDG.E.CONSTANT R25, desc[UR4][R10.64+0x4] ;  /* 0x000004040a197981 */ /* 0x000ee2000c1e9900 */
[----:B----4-:R-:W-:-:S03]  /*03c0*/  FFMA R27, R18, R23, R27 ;  /* 0x00000017121b7223 */ /* 0x010fc6000000001b */
[----:B------:R-:W4:Y:S04]  /*03d0*/  LDG.E.CONSTANT R23, desc[UR4][R8.64+0x8] ;  /* 0x0000080408177981 */ /* 0x000f28000c1e9900 */
[----:B------:R-:W4:Y:S01]  /*03e0*/  LDG.E.CONSTANT R18, desc[UR4][R10.64+0x8] ;  /* 0x000008040a127981 */ /* 0x000f22000c1e9900 */
[----:B-----5:R-:W-:-:S03]  /*03f0*/  FFMA R27, R16, R19, R27 ;  /* 0x00000013101b7223 */ /* 0x020fc6000000001b */
[----:B------:R0:W5:Y:S04]  /*0400*/  LDG.E.CONSTANT R16, desc[UR4][R8.64+0xc] ;  /* 0x00000c0408107981 */ /* 0x000168000c1e9900 */
[----:B------:R-:W5:Y:S01]  /*0410*/  LDG.E.CONSTANT R19, desc[UR4][R10.64+0xc] ;  /* 0x00000c040a137981 */ /* 0x000f62000c1e9900 */
[----:B------:R-:W-:-:S05]  /*0420*/  VIADD R14, R14, 0x8 ;  /* 0x000000080e0e7836 */ /* 0x000fca0000000000 */
[----:B------:R-:W-:Y:S01]  /*0430*/  ISETP.NE.AND P1, PT, R14, RZ, PT ;  /* 0x000000ff0e00720c */ /* 0x000fe20003f25270 */
[----:B--2---:R-:W-:-:S04]  /*0440*/  FFMA R21, R12, R21, R27 ;  /* 0x000000150c157223 */ /* 0x004fc8000000001b */
[----:B---3--:R-:W-:Y:S01]  /*0450*/  FFMA R12, R20, R25, R21 ;  /* 0x00000019140c7223 */ /* 0x008fe20000000015 */
[----:B------:R-:W-:Y:S02]  /*0460*/  IADD3 R20, P2, PT, R8, 0x20, RZ ;  /* 0x0000002008147810 */ /* 0x000fe40007f5e0ff */
[----:B------:R-:W-:-:S03]  /*0470*/  IADD3 R21, P3, PT, R10, 0x20, RZ ;  /* 0x000000200a157810 */ /* 0x000fc60007f7e0ff */
[----:B0-----:R-:W-:Y:S02]  /*0480*/  IMAD.X R9, RZ, RZ, R9, P2 ;  /* 0x000000ffff097224 */ /* 0x001fe400010e0609 */
[----:B----4-:R-:W-:Y:S01]  /*0490*/  FFMA R23, R23, R18, R12 ;  /* 0x0000001217177223 */ /* 0x010fe2000000000c */
[----:B------:R-:W-:-:S03]  /*04a0*/  IMAD.X R18, RZ, RZ, R11, P3 ;  /* 0x000000ffff127224 */ /* 0x000fc600018e060b */
[----:B-----5:R-:W-:Y:S01]  /*04b0*/  FFMA R12, R16, R19, R23 ;  /* 0x00000013100c7223 */ /* 0x020fe20000000017 */
[----:B------:R-:W-:Y:S06]  /*04c0*/  @P1 BRA `(.L_x_2) ;  /* 0xfffffffc00781947 */ /* 0x000fec000383ffff */
.L_x_1:
[----:B------:R-:W-:Y:S05]  /*04d0*/  @!P0 BRA `(.L_x_0) ;  /* 0x0000000000f08947 */ /* 0x000fea0003800000 */
[----:B------:R-:W-:Y:S02]  /*04e0*/  ISETP.GE.U32.AND P1, PT, R22, 0x4, PT ;  /* 0x000000041600780c */ /* 0x000fe40003f26070 */
[----:B------:R-:W-:-:S04]  /*04f0*/  LOP3.LUT R24, R0, 0x3, RZ, 0xc0, !PT ;  /* 0x0000000300187812 */ /* 0x000fc800078ec0ff */
[----:B------:R-:W-:-:S07]  /*0500*/  ISETP.NE.AND P0, PT, R24, RZ, PT ;  /* 0x000000ff1800720c */ /* 0x000fce0003f05270 */
[----:B------:R-:W-:Y:S06]  /*0510*/  @!P1 BRA `(.L_x_3) ;  /* 0x0000000000589947 */ /* 0x000fec0003800000 */
[----:B------:R-:W0:Y:S01]  /*0520*/  LDCU.128 UR8, c[0x0][0x380] ;  /* 0x00007000ff0877ac */ /* 0x000e220008000c00 */
[----:B------:R-:W-:Y:S02]  /*0530*/  IADD3 R11, P1, PT, R15, R6, RZ ;  /* 0x000000060f0b7210 */ /* 0x000fe40007f3e0ff */
[----:B------:R-:W-:-:S03]  /*0540*/  IADD3 R9, P3, PT, R4, R15, RZ ;  /* 0x0000000f04097210 */ /* 0x000fc60007f7e0ff */
[----:B------:R-:W-:Y:S02]  /*0550*/  IMAD.X R16, RZ, RZ, R17, P1 ;  /* 0x000000ffff107224 */ /* 0x000fe400008e0611 */
[----:B------:R-:W-:Y:S01]  /*0560*/  IMAD.X R14, RZ, RZ, R5, P3 ;  /* 0x000000ffff0e7224 */ /* 0x000fe200018e0605 */
[----:B0-----:R-:W-:Y:S02]  /*0570*/  LEA R10, P2, R11, UR8, 0x2 ;  /* 0x000000080b0a7c11 */ /* 0x001fe4000f8410ff */
[----:B------:R-:W-:Y:S02]  /*0580*/  LEA R8, P4, R9, UR10, 0x2 ;  /* 0x0000000a09087c11 */ /* 0x000fe4000f8810ff */
[----:B------:R-:W-:Y:S02]  /*0590*/  LEA.HI.X R11, R11, UR9, R16, 0x2, P2 ;  /* 0x000000090b0b7c11 */ /* 0x000fe400090f1410 */
[----:B------:R-:W-:-:S03]  /*05a0*/  LEA.HI.X R9, R9, UR11, R14, 0x2, P4 ;  /* 0x0000000b09097c11 */ /* 0x000fc6000a0f140e */
        /* <DEDUP_REMOVED lines=8> */
[----:B------:R-:W-:-:S02]  /*0630*/  VIADD R15, R15, 0x4 ;  /* 0x000000040f0f7836 */ /* 0x000fc40000000000 */
[----:B--2---:R-:W-:-:S04]  /*0640*/  FFMA R14, R19, R14, R12 ;  /* 0x0000000e130e7223 */ /* 0x004fc8000000000c */
[----:B---3--:R-:W-:-:S04]  /*0650*/  FFMA R14, R21, R16, R14 ;  /* 0x00000010150e7223 */ /* 0x008fc8000000000e */
[----:B----4-:R-:W-:-:S04]  /*0660*/  FFMA R14, R23, R18, R14 ;  /* 0x00000012170e7223 */ /* 0x010fc8000000000e */
[----:B-----5:R-:W-:-:S07]  /*0670*/  FFMA R12, R25, R20, R14 ;  /* 0x00000014190c7223 */ /* 0x020fce000000000e */
.L_x_3:
[----:B------:R-:W-:Y:S05]  /*0680*/  @!P0 BRA `(.L_x_0) ;  /* 0x0000000000848947 */ /* 0x000fea0003800000 */
[----:B------:R-:W0:Y:S01]  /*0690*/  LDC.64 R20, c[0x0][0x380] ;  /* 0x0000e000ff147b82 */ /* 0x000e220000000a00 */
[----:B------:R-:W-:Y:S02]  /*06a0*/  ISETP.NE.AND P1, PT, R24, 0x1, PT ;  /* 0x000000011800780c */ /* 0x000fe40003f25270 */
[----:B------:R-:W-:-:S04]  /*06b0*/  LOP3.LUT R0, R0, 0x1, RZ, 0xc0, !PT ;  /* 0x0000000100007812 */ /* 0x000fc800078ec0ff */
[----:B------:R-:W-:Y:S01]  /*06c0*/  ISETP.NE.U32.AND P0, PT, R0, 0x1, PT ;  /* 0x000000010000780c */ /* 0x000fe20003f05070 */
[----:B------:R-:W1:Y:S06]  /*06d0*/  LDC.64 R10, c[0x0][0x388] ;  /* 0x0000e200ff0a7b82 */ /* 0x000e6c0000000a00 */
[C---:B------:R-:W-:Y:S02]  /*06e0*/  @P1 IADD3 R7, P2, PT, R15.reuse, R6, RZ ;  /* 0x000000060f071210 */ /* 0x040fe40007f5e0ff */
[----:B------:R-:W2:Y:S01]  /*06f0*/  LDC.64 R8, c[0x0][0x380] ;  /* 0x0000e000ff087b82 */ /* 0x000ea20000000a00 */
[----:B------:R-:W-:Y:S01]  /*0700*/  @P1 IADD3 R0, P3, PT, R4, R15, RZ ;  /* 0x0000000f04001210 */ /* 0x000fe20007f7e0ff */
[----:B------:R-:W-:-:S02]  /*0710*/  @P1 VIADD R15, R15, 0x2 ;  /* 0x000000020f0f1836 */ /* 0x000fc40000000000 */
[----:B------:R-:W-:-:S03]  /*0720*/  @P1 IMAD.X R14, RZ, RZ, R17, P2 ;  /* 0x000000ffff0e1224 */ /* 0x000fc600010e0611 */
[----:B------:R-:W-:Y:S01]  /*0730*/  @!P0 IADD3 R6, P2, PT, R15, R6, RZ ;  /* 0x000000060f068210 */ /* 0x000fe20007f5e0ff */
[----:B------:R-:W3:Y:S01]  /*0740*/  LDC.64 R18, c[0x0][0x388] ;  /* 0x0000e200ff127b82 */ /* 0x000ee20000000a00 */
[----:B0-----:R-:W-:-:S03]  /*0750*/  @P1 LEA R20, P4, R7, R20, 0x2 ;  /* 0x0000001407141211 */ /* 0x001fc600078810ff */
[----:B------:R-:W-:Y:S01]  /*0760*/  @!P0 IMAD.X R17, RZ, RZ, R17, P2 ;  /* 0x000000ffff118224 */ /* 0x000fe200010e0611 */
[----:B------:R-:W-:Y:S01]  /*0770*/  @P1 LEA.HI.X R21, R7, R21, R14, 0x2, P4 ;  /* 0x0000001507151211 */ /* 0x000fe200020f140e */
[----:B------:R-:W-:Y:S01]  /*0780*/  @P1 IMAD.X R7, RZ, RZ, R5, P3 ;  /* 0x000000ffff071224 */ /* 0x000fe200018e0605 */
[----:B------:R-:W-:Y:S02]  /*0790*/  @!P0 IADD3 R15, P3, PT, R4, R15, RZ ;  /* 0x0000000f040f8210 */ /* 0x000fe40007f7e0ff */
[----:B-1----:R-:W-:-:S03]  /*07a0*/  @P1 LEA R10, P4, R0, R10, 0x2 ;  /* 0x0000000a000a1211 */ /* 0x002fc600078810ff */
[----:B------:R-:W-:Y:S01]  /*07b0*/  @!P0 IMAD.X R4, RZ, RZ, R5, P3 ;  /* 0x000000ffff048224 */ /* 0x000fe200018e0605 */
[----:B------:R-:W-:Y:S01]  /*07c0*/  @P1 LEA.HI.X R11, R0, R11, R7, 0x2, P4 ;  /* 0x0000000b000b1211 */ /* 0x000fe200020f1407 */
[----:B------:R-:W4:Y:S01]  /*07d0*/  @P1 LDG.E.CONSTANT R5, desc[UR4][R20.64] ;  /* 0x0000000414051981 */ /* 0x000f22000c1e9900 */
[----:B--2---:R-:W-:-:S03]  /*07e0*/  @!P0 LEA R8, P2, R6, R8, 0x2 ;  /* 0x0000000806088211 */ /* 0x004fc600078410ff */
[----:B------:R-:W4:Y:S01]  /*07f0*/  @P1 LDG.E.CONSTANT R0, desc[UR4][R10.64] ;  /* 0x000000040a001981 */ /* 0x000f22000c1e9900 */
[----:B------:R-:W-:-:S03]  /*0800*/  @!P0 LEA.HI.X R9, R6, R9, R17, 0x2, P2 ;  /* 0x0000000906098211 */ /* 0x000fc600010f1411 */
[----:B------:R-:W2:Y:S01]  /*0810*/  @P1 LDG.E.CONSTANT R7, desc[UR4][R20.64+0x4] ;  /* 0x0000040414071981 */ /* 0x000ea2000c1e9900 */
[----:B---3--:R-:W-:-:S03]  /*0820*/  @!P0 LEA R18, P2, R15, R18, 0x2 ;  /* 0x000000120f128211 */ /* 0x008fc600078410ff */
[----:B------:R-:W3:Y:S01]  /*0830*/  @!P0 LDG.E.CONSTANT R9, desc[UR4][R8.64] ;  /* 0x0000000408098981 */ /* 0x000ee2000c1e9900 */
[----:B------:R-:W-:-:S03]  /*0840*/  @!P0 LEA.HI.X R19, R15, R19, R4, 0x2, P2 ;  /* 0x000000130f138211 */ /* 0x000fc600010f1404 */
[----:B------:R-:W2:Y:S04]  /*0850*/  @P1 LDG.E.CONSTANT R4, desc[UR4][R10.64+0x4] ;  /* 0x000004040a041981 */ /* 0x000ea8000c1e9900 */
[----:B------:R-:W3:Y:S01]  /*0860*/  @!P0 LDG.E.CONSTANT R18, desc[UR4][R18.64] ;  /* 0x0000000412128981 */ /* 0x000ee2000c1e9900 */
[----:B----4-:R-:W-:-:S04]  /*0870*/  @P1 FFMA R0, R5, R0, R12 ;  /* 0x0000000005001223 */ /* 0x010fc8000000000c */
[----:B--2---:R-:W-:-:S04]  /*0880*/  @P1 FFMA R12, R7, R4, R0 ;  /* 0x00000004070c1223 */ /* 0x004fc80000000000 */
[----:B---3--:R-:W-:-:S07]  /*0890*/  @!P0 FFMA R12, R9, R18, R12 ;  /* 0x00000012090c8223 */ /* 0x008fce000000000c */
.L_x_0:
[----:B------:R-:W0:Y:S02]  /*08a0*/  LDCU.64 UR8, c[0x0][0x390] ;  /* 0x00007200ff0877ac */ /* 0x000e240008000a00 */
[----:B0-----:R-:W-:-:S04]  /*08b0*/  ISETP.NE.U32.AND P0, PT, RZ, UR8, PT ;  /* 0x00000008ff007c0c */ /* 0x001fc8000bf05070 */
[----:B------:R-:W-:-:S13]  /*08c0*/  ISETP.NE.AND.EX P0, PT, RZ, UR9, PT, P0 ;  /* 0x00000009ff007c0c */ /* 0x000fda000bf05300 */
[----:B------:R-:W-:-:S04]  /*08d0*/  @P0 LEA R4, P1, R2, UR8, 0x2 ;  /* 0x0000000802040c11 */ /* 0x000fc8000f8210ff */
[--C-:B------:R-:W-:Y:S01]  /*08e0*/  @P0 LEA.HI.X R5, R2, UR9, R3.reuse, 0x2, P1 ;  /* 0x0000000902050c11 */ /* 0x100fe200088f1403 */
[----:B------:R-:W0:Y:S05]  /*08f0*/  LDCU.64 UR8, c[0x0][0x398] ;  /* 0x00007300ff0877ac */ /* 0x000e2a0008000a00 */
[----:B------:R-:W2:Y:S01]  /*0900*/  @P0 LDG.E.CONSTANT R5, desc[UR4][R4.64] ;  /* 0x0000000404050981 */ /* 0x000ea2000c1e9900 */
[----:B------:R-:W-:Y:S02]  /*0910*/  USHF.R.S32.HI UR6, URZ, 0x1f, UR7 ;  /* 0x0000001fff067899 */ /* 0x000fe40008011407 */
[----:B------:R-:W-:-:S04]  /*0920*/  IMAD.WIDE.U32 R2, R13, UR7, R2 ;  /* 0x000000070d027c25 */ /* 0x000fc8000f8e0002 */
[----:B------:R-:W-:-:S04]  /*0930*/  IMAD R13, R13, UR6, RZ ;  /* 0x000000060d0d7c24 */ /* 0x000fc8000f8e02ff */
[----:B------:R-:W-:Y:S01]  /*0940*/  IMAD.IADD R3, R3, 0x1, R13 ;  /* 0x0000000103037824 */ /* 0x000fe200078e020d */
[----:B0-----:R-:W-:-:S04]  /*0950*/  LEA R6, P1, R2, UR8, 0x2 ;  /* 0x0000000802067c11 */ /* 0x001fc8000f8210ff */
[----:B------:R-:W-:Y:S01]  /*0960*/  LEA.HI.X R7, R2, UR9, R3, 0x2, P1 ;  /* 0x0000000902077c11 */ /* 0x000fe200088f1403 */
[----:B--2---:R-:W-:-:S05]  /*0970*/  @P0 FADD R12, R12, R5 ;  /* 0x000000050c0c0221 */ /* 0x004fca0000000000 */
[----:B------:R-:W-:Y:S01]  /*0980*/  STG.E desc[UR4][R6.64], R12 ;  /* 0x0000000c06007986 */ /* 0x000fe2000c101904 */
[----:B------:R-:W-:Y:S05]  /*0990*/  EXIT ;  /* 0x000000000000794d */ /* 0x000fea0003800000 */
.L_x_4:
[----:B------:R-:W-:-:S00]  /*09a0*/  BRA `(.L_x_4) ;  /* 0xfffffffc00fc7947 */ /* 0x000fc0000383ffff */
[----:B------:R-:W-:-:S00]  /*09b0*/  NOP ;  /* 0x0000000000007918 */ /* 0x000fc00000000000 */
        /* <DEDUP_REMOVED lines=12> */
.L_x_5:


//--------------------- .nv.shared.reserved.0     --------------------------
	.section	.nv.shared.reserved.0,"aw",@nobits
	.weak		__nv_reservedSMEM_offset_0_alias
	.size		__nv_reservedSMEM_offset_0_alias, 0, 64
	.other		__nv_reservedSMEM_offset_0_alias,@"STO_CUDA_RESERVED_SHARED STV_DEFAULT"
__nv_reservedSMEM_offset_0_alias:
	.zero		0
	.zero		64


//--------------------- .nv.constant0._Z13linear_kernelPKfS0_S0_Pfiii --------------------------
	.section	.nv.constant0._Z13linear_kernelPKfS0_S0_Pfiii,"a",@progbits
	.sectionflags	@""
	.align	4
.nv.constant0._Z13linear_kernelPKfS0_S0_Pfiii:
	.zero		940


//--------------------- SYMBOLS --------------------------

	.type		.nv.reservedSmem.offset0,@object
	.size		.nv.reservedSmem.offset0,0x4
